	.headerflags	@"EF_CUDA_TEXMODE_UNIFIED EF_CUDA_64BIT_ADDRESS EF_CUDA_ACCELERATORS EF_CUDA_SM90 EF_CUDA_VIRTUAL_SM(EF_CUDA_SM90)"
	.elftype	@"ET_EXEC"


//--------------------- .nv.info                  --------------------------
	.section	.nv.info,"",@"SHT_CUDA_INFO"
	.align	4


	//----- nvinfo : EIATTR_REGCOUNT
	.align		4
        /*0000*/ 	.byte	0x04, 0x2f
        /*0002*/ 	.short	(.L_1 - .L_0)
	.align		4
.L_0:
        /*0004*/ 	.word	index@(triton_poi_fused_add_10)
        /*0008*/ 	.word	0x00000012


	//----- nvinfo : EIATTR_MIN_STACK_SIZE
	.align		4
.L_1:
        /*000c*/ 	.byte	0x04, 0x12
        /*000e*/ 	.short	(.L_3 - .L_2)
	.align		4
.L_2:
        /*0010*/ 	.word	index@(triton_poi_fused_add_10)
        /*0014*/ 	.word	0x00000000


	//----- nvinfo : EIATTR_FRAME_SIZE
	.align		4
.L_3:
        /*0018*/ 	.byte	0x04, 0x11
        /*001a*/ 	.short	(.L_5 - .L_4)
	.align		4
.L_4:
        /*001c*/ 	.word	index@(triton_poi_fused_add_10)
        /*0020*/ 	.word	0x00000000


	//----- nvinfo : EIATTR_MIN_STACK_SIZE
	.align		4
.L_5:
        /*0024*/ 	.byte	0x04, 0x12
        /*0026*/ 	.short	(.L_7 - .L_6)
	.align		4
.L_6:
        /*0028*/ 	.word	index@(triton_poi_fused_add_10)
        /*002c*/ 	.word	0x00000000
.L_7:


//--------------------- .nv.info.triton_poi_fused_add_10 --------------------------
	.section	.nv.info.triton_poi_fused_add_10,"",@"SHT_CUDA_INFO"
	.sectionflags	@""
	.align	4


	//----- nvinfo : EIATTR_CUDA_API_VERSION
	.align		4
        /*0000*/ 	.byte	0x04, 0x37
        /*0002*/ 	.short	(.L_9 - .L_8)
.L_8:
        /*0004*/ 	.word	0x0000007c


	//----- nvinfo : EIATTR_KPARAM_INFO
	.align		4
.L_9:
        /*0008*/ 	.byte	0x04, 0x17
        /*000a*/ 	.short	(.L_11 - .L_10)
.L_10:
        /*000c*/ 	.word	0x00000000
        /*0010*/ 	.short	0x0003
        /*0012*/ 	.short	0x0018
        /*0014*/ 	.byte	0x00, 0xf0, 0x11, 0x00


	//----- nvinfo : EIATTR_KPARAM_INFO
	.align		4
.L_11:
        /*0018*/ 	.byte	0x04, 0x17
        /*001a*/ 	.short	(.L_13 - .L_12)
.L_12:
        /*001c*/ 	.word	0x00000000
        /*0020*/ 	.short	0x0002
        /*0022*/ 	.short	0x0010
        /*0024*/ 	.byte	0x00, 0xf4, 0x21, 0x00


	//----- nvinfo : EIATTR_KPARAM_INFO
	.align		4
.L_13:
        /*0028*/ 	.byte	0x04, 0x17
        /*002a*/ 	.short	(.L_15 - .L_14)
.L_14:
        /*002c*/ 	.word	0x00000000
        /*0030*/ 	.short	0x0001
        /*0032*/ 	.short	0x0008
        /*0034*/ 	.byte	0x00, 0xf4, 0x21, 0x00


	//----- nvinfo : EIATTR_KPARAM_INFO
	.align		4
.L_15:
        /*0038*/ 	.byte	0x04, 0x17
        /*003a*/ 	.short	(.L_17 - .L_16)
.L_16:
        /*003c*/ 	.word	0x00000000
        /*0040*/ 	.short	0x0000
        /*0042*/ 	.short	0x0000
        /*0044*/ 	.byte	0x00, 0xf4, 0x21, 0x00


	//----- nvinfo : EIATTR_SPARSE_MMA_MASK
	.align		4
.L_17:
        /*0048*/ 	.byte	0x03, 0x50
        /*004a*/ 	.short	0x0000


	//----- nvinfo : EIATTR_MAXREG_COUNT
	.align		4
        /*004c*/ 	.byte	0x03, 0x1b
        /*004e*/ 	.short	0x00ff


	//----- nvinfo : EIATTR_EXIT_INSTR_OFFSETS
	.align		4
        /*0050*/ 	.byte	0x04, 0x1c
        /*0052*/ 	.short	(.L_19 - .L_18)


	//   ....[0]....
.L_18:
        /*0054*/ 	.word	0x000001d0


	//   ....[1]....
        /*0058*/ 	.word	0x000001f0


	//----- nvinfo : EIATTR_REQNTID
	.align		4
.L_19:
        /*005c*/ 	.byte	0x04, 0x10
        /*005e*/ 	.short	(.L_21 - .L_20)
.L_20:
        /*0060*/ 	.word	0x00000080
        /*0064*/ 	.word	0x00000001
        /*0068*/ 	.word	0x00000001


	//----- nvinfo : EIATTR_CBANK_PARAM_SIZE
	.align		4
.L_21:
        /*006c*/ 	.byte	0x03, 0x19
        /*006e*/ 	.short	0x001c


	//----- nvinfo : EIATTR_PARAM_CBANK
	.align		4
        /*0070*/ 	.byte	0x04, 0x0a
        /*0072*/ 	.short	(.L_23 - .L_22)
	.align		4
.L_22:
        /*0074*/ 	.word	index@(.nv.constant0.triton_poi_fused_add_10)
        /*0078*/ 	.short	0x0210
        /*007a*/ 	.short	0x001c


	//----- nvinfo : EIATTR_SW_WAR
	.align		4
.L_23:
        /*007c*/ 	.byte	0x04, 0x36
        /*007e*/ 	.short	(.L_25 - .L_24)
.L_24:
        /*0080*/ 	.word	0x00000008
.L_25:


//--------------------- .nv.callgraph             --------------------------
	.section	.nv.callgraph,"",@"SHT_CUDA_CALLGRAPH"
	.align	4
	.sectionentsize	8
	.align		4
        /*0000*/ 	.word	0x00000000
	.align		4
        /*0004*/ 	.word	0xffffffff
	.align		4
        /*0008*/ 	.word	0x00000000
	.align		4
        /*000c*/ 	.word	0xfffffffe
	.align		4
        /*0010*/ 	.word	0x00000000
	.align		4
        /*0014*/ 	.word	0xfffffffd
	.align		4
        /*0018*/ 	.word	0x00000000
	.align		4
        /*001c*/ 	.word	0xfffffffc


//--------------------- .text.triton_poi_fused_add_10 --------------------------
	.section	.text.triton_poi_fused_add_10,"ax",@progbits
	.align	128
        .global         triton_poi_fused_add_10
        .type           triton_poi_fused_add_10,@function
        .size           triton_poi_fused_add_10,(.L_x_1 - triton_poi_fused_add_10)
        .other          triton_poi_fused_add_10,@"STO_CUDA_ENTRY STV_DEFAULT"
triton_poi_fused_add_10:
.text.triton_poi_fused_add_10:
[----:B------:R-:W0:Y:S02]  /*0000*/  LDC R1, c[0x0][0x28] ;  /* 0x00000a00ff017b82 */ /* 0x000e240000000800 */
[----:B------:R-:W1:Y:S01]  /*0010*/  S2R R0, SR_TID.X ;  /* 0x0000000000007919 */ /* 0x000e620000002100 */
[----:B------:R-:W2:Y:S01]  /*0020*/  LDC.64 R6, c[0x0][0x220] ;  /* 0x00008800ff067b82 */ /* 0x000ea20000000a00 */
[----:B------:R-:W-:Y:S01]  /*0030*/  CS2R R12, SRZ ;  /* 0x00000000000c7805 */ /* 0x000fe2000001ff00 */
[----:B------:R-:W-:Y:S01]  /*0040*/  ULDC.64 UR4, c[0x0][0x208] ;  /* 0x0000820000047ab9 */ /* 0x000fe20000000a00 */
[----:B------:R-:W3:Y:S05]  /*0050*/  S2R R9, SR_CTAID.X ;  /* 0x0000000000097919 */ /* 0x000eea0000002500 */
[----:B------:R-:W4:Y:S08]  /*0060*/  LDC.64 R4, c[0x0][0x210] ;  /* 0x00008400ff047b82 */ /* 0x000f300000000a00 */
[----:B------:R-:W5:Y:S01]  /*0070*/  LDC.64 R2, c[0x0][0x218] ;  /* 0x00008600ff027b82 */ /* 0x000f620000000a00 */
[----:B-1----:R-:W-:Y:S01]  /*0080*/  IMAD.SHL.U32 R0, R0, 0x2, RZ ;  /* 0x0000000200007824 */ /* 0x002fe200078e00ff */
[----:B---3--:R-:W-:-:S04]  /*0090*/  SHF.R.S32.HI R8, RZ, 0x17, R9 ;  /* 0x00000017ff087819 */ /* 0x008fc80000011409 */
[----:B------:R-:W-:-:S04]  /*00a0*/  LOP3.LUT R0, R0, 0xfe, RZ, 0xc0, !PT ;  /* 0x000000fe00007812 */ /* 0x000fc800078ec0ff */
[----:B------:R-:W-:Y:S02]  /*00b0*/  LEA R9, R9, R0, 0x8 ;  /* 0x0000000009097211 */ /* 0x000fe400078e40ff */
[----:B------:R-:W-:Y:S02]  /*00c0*/  SGXT R0, R8, 0x1 ;  /* 0x000000010800781a */ /* 0x000fe40000000200 */
[C---:B------:R-:W-:Y:S01]  /*00d0*/  ISETP.GE.AND P0, PT, R9.reuse, 0x100, PT ;  /* 0x000001000900780c */ /* 0x040fe20003f06270 */
[----:B----4-:R-:W-:Y:S01]  /*00e0*/  IMAD.WIDE R4, R9, 0x4, R4 ;  /* 0x0000000409047825 */ /* 0x010fe200078e0204 */
[----:B------:R-:W-:-:S03]  /*00f0*/  LEA.HI R0, R0, R9, RZ, 0x2 ;  /* 0x0000000900007211 */ /* 0x000fc600078f10ff */
[----:B-----5:R-:W-:Y:S01]  /*0100*/  IMAD.WIDE R2, R9, 0x4, R2 ;  /* 0x0000000409027825 */ /* 0x020fe200078e0202 */
[----:B------:R-:W-:-:S05]  /*0110*/  LOP3.LUT R0, R0, 0xfffffffc, RZ, 0xc0, !PT ;  /* 0xfffffffc00007812 */ /* 0x000fca00078ec0ff */
[----:B------:R-:W-:-:S04]  /*0120*/  IMAD.IADD R11, R9, 0x1, -R0 ;  /* 0x00000001090b7824 */ /* 0x000fc800078e0a00 */
[----:B--2---:R-:W-:Y:S01]  /*0130*/  IMAD.WIDE R6, R11, 0x4, R6 ;  /* 0x000000040b067825 */ /* 0x004fe200078e0206 */
[----:B------:R-:W-:Y:S02]  /*0140*/  CS2R R10, SRZ ;  /* 0x00000000000a7805 */ /* 0x000fe4000001ff00 */
[----:B------:R-:W-:Y:S02]  /*0150*/  CS2R R8, SRZ ;  /* 0x0000000000087805 */ /* 0x000fe4000001ff00 */
[----:B------:R-:W2:Y:S04]  /*0160*/  @!P0 LDG.E.EL.64 R12, desc[UR4][R6.64] ;  /* 0x00000004060c8981 */ /* 0x000ea8000c2e1b00 */
[----:B------:R-:W2:Y:S04]  /*0170*/  @!P0 LDG.E.64 R10, desc[UR4][R4.64] ;  /* 0x00000004040a8981 */ /* 0x000ea8000c1e1b00 */
[----:B------:R-:W3:Y:S01]  /*0180*/  @!P0 LDG.E.64 R8, desc[UR4][R2.64] ;  /* 0x0000000402088981 */ /* 0x000ee2000c1e1b00 */
[----:B--2---:R-:W-:Y:S01]  /*0190*/  FADD R15, R12, R10 ;  /* 0x0000000a0c0f7221 */ /* 0x004fe20000000000 */
[----:B------:R-:W-:-:S03]  /*01a0*/  FADD R0, R13, R11 ;  /* 0x0000000b0d007221 */ /* 0x000fc60000000000 */
[----:B---3--:R-:W-:Y:S01]  /*01b0*/  FADD R8, R15, R8 ;  /* 0x000000080f087221 */ /* 0x008fe20000000000 */
[----:B------:R-:W-:Y:S01]  /*01c0*/  FADD R9, R0, R9 ;  /* 0x0000000900097221 */ /* 0x000fe20000000000 */
[----:B------:R-:W-:Y:S06]  /*01d0*/  @P0 EXIT ;  /* 0x000000000000094d */ /* 0x000fec0003800000 */
[----:B------:R-:W-:Y:S01]  /*01e0*/  STG.E.64 desc[UR4][R4.64], R8 ;  /* 0x0000000804007986 */ /* 0x000fe2000c101b04 */
[----:B------:R-:W-:Y:S05]  /*01f0*/  EXIT ;  /* 0x000000000000794d */ /* 0x000fea0003800000 */
.L_x_0:
[----:B------:R-:W-:-:S00]  /*0200*/  BRA `(.L_x_0) ;  /* 0xfffffffc00fc7947 */ /* 0x000fc0000383ffff */
[----:B------:R-:W-:-:S00]  /*0210*/  NOP ;  /* 0x0000000000007918 */ /* 0x000fc00000000000 */
        /* <DEDUP_REMOVED lines=14> */
.L_x_1:


//--------------------- .nv.constant0.triton_poi_fused_add_10 --------------------------
	.section	.nv.constant0.triton_poi_fused_add_10,"a",@progbits
	.sectionflags	@""
	.align	4
.nv.constant0.triton_poi_fused_add_10:
	.zero		556
